//
// Generated by NVIDIA NVVM Compiler
//
// Compiler Build ID: CL-36424714
// Cuda compilation tools, release 13.0, V13.0.88
// Based on NVVM 20.0.0
//

.version 9.0
.target sm_100
.address_size 64

	// .globl	_ZN3cpm10microbench19hmma_latency_kernelEPmi

.visible .entry _ZN3cpm10microbench19hmma_latency_kernelEPmi(
	.param .u64 .ptr .align 1 _ZN3cpm10microbench19hmma_latency_kernelEPmi_param_0,
	.param .u32 _ZN3cpm10microbench19hmma_latency_kernelEPmi_param_1
)
{
	.reg .pred 	%p<6>;
	.reg .b32 	%r<27>;
	.reg .b64 	%rd<9>;

	ld.param.u64 	%rd3, [_ZN3cpm10microbench19hmma_latency_kernelEPmi_param_0];
	ld.param.u32 	%r10, [_ZN3cpm10microbench19hmma_latency_kernelEPmi_param_1];
	// begin inline asm
	mov.u64 %rd4, %clock64;
	// end inline asm
	setp.lt.s32 	%p1, %r10, 1;
	mov.b32 	%r25, 0;
	mov.u32 	%r26, %r25;
	@%p1 bra 	$L__BB0_3;
	neg.s32 	%r22, %r10;
	mov.b32 	%r26, 0;
	mov.u32 	%r25, %r26;
$L__BB0_2:
	.pragma "nounroll";
	mov.b32 	%r17, 1006648320;
	// begin inline asm
	mma.sync.aligned.m16n8k8.row.col.f16.f16.f16.f16 {%r25, %r26}, {%r17, %r17}, {%r17}, {%r25, %r26};
	// end inline asm
	add.s32 	%r22, %r22, 1;
	setp.ne.s32 	%p2, %r22, 0;
	@%p2 bra 	$L__BB0_2;
$L__BB0_3:
	// begin inline asm
	mov.u64 %rd5, %clock64;
	// end inline asm
	mov.u32 	%r20, %tid.x;
	setp.ne.s32 	%p3, %r20, 0;
	setp.eq.s32 	%p4, %r20, 0;
	sub.s64 	%rd6, %rd5, %rd4;
	neg.s32 	%r21, %r26;
	setp.eq.s32 	%p5, %r25, %r21;
	selp.b64 	%rd7, 0, %rd6, %p5;
	selp.b64 	%rd2, %rd7, %rd6, %p4;
	@%p3 bra 	$L__BB0_5;
	cvta.to.global.u64 	%rd8, %rd3;
	st.global.u64 	[%rd8], %rd2;
$L__BB0_5:
	ret;

}
	// .globl	_ZN3cpm10microbench22hmma_throughput_kernelEPmi
.visible .entry _ZN3cpm10microbench22hmma_throughput_kernelEPmi(
	.param .u64 .ptr .align 1 _ZN3cpm10microbench22hmma_throughput_kernelEPmi_param_0,
	.param .u32 _ZN3cpm10microbench22hmma_throughput_kernelEPmi_param_1
)
{
	.reg .pred 	%p<6>;
	.reg .b32 	%r<46>;
	.reg .b64 	%rd<9>;

	ld.param.u64 	%rd3, [_ZN3cpm10microbench22hmma_throughput_kernelEPmi_param_0];
	ld.param.u32 	%r16, [_ZN3cpm10microbench22hmma_throughput_kernelEPmi_param_1];
	// begin inline asm
	mov.u64 %rd4, %clock64;
	// end inline asm
	setp.lt.s32 	%p1, %r16, 1;
	mov.b32 	%r42, 0;
	mov.u32 	%r43, %r42;
	mov.u32 	%r44, %r42;
	mov.u32 	%r45, %r42;
	@%p1 bra 	$L__BB1_3;
	neg.s32 	%r37, %r16;
	mov.b32 	%r45, 0;
	mov.u32 	%r44, %r45;
	mov.u32 	%r43, %r45;
	mov.u32 	%r42, %r45;
$L__BB1_2:
	.pragma "nounroll";
	mov.b32 	%r30, 1006648320;
	// begin inline asm
	mma.sync.aligned.m16n8k8.row.col.f16.f16.f16.f16 {%r42, %r43}, {%r30, %r30}, {%r30}, {%r42, %r43};
	// end inline asm
	// begin inline asm
	mma.sync.aligned.m16n8k8.row.col.f16.f16.f16.f16 {%r44, %r45}, {%r30, %r30}, {%r30}, {%r44, %r45};
	// end inline asm
	add.s32 	%r37, %r37, 1;
	setp.ne.s32 	%p2, %r37, 0;
	@%p2 bra 	$L__BB1_2;
$L__BB1_3:
	// begin inline asm
	mov.u64 %rd5, %clock64;
	// end inline asm
	mov.u32 	%r33, %tid.x;
	setp.ne.s32 	%p3, %r33, 0;
	setp.eq.s32 	%p4, %r33, 0;
	sub.s64 	%rd6, %rd5, %rd4;
	add.s32 	%r34, %r43, %r42;
	add.s32 	%r35, %r34, %r44;
	neg.s32 	%r36, %r45;
	setp.eq.s32 	%p5, %r35, %r36;
	selp.b64 	%rd7, 0, %rd6, %p5;
	selp.b64 	%rd2, %rd7, %rd6, %p4;
	@%p3 bra 	$L__BB1_5;
	cvta.to.global.u64 	%rd8, %rd3;
	st.global.u64 	[%rd8], %rd2;
$L__BB1_5:
	ret;

}
	// .globl	_ZN3cpm10microbench19imma_latency_kernelEPmi
.visible .entry _ZN3cpm10microbench19imma_latency_kernelEPmi(
	.param .u64 .ptr .align 1 _ZN3cpm10microbench19imma_latency_kernelEPmi_param_0,
	.param .u32 _ZN3cpm10microbench19imma_latency_kernelEPmi_param_1
)
{
	.reg .pred 	%p<6>;
	.reg .b32 	%r<43>;
	.reg .b64 	%rd<9>;

	ld.param.u64 	%rd3, [_ZN3cpm10microbench19imma_latency_kernelEPmi_param_0];
	ld.param.u32 	%r16, [_ZN3cpm10microbench19imma_latency_kernelEPmi_param_1];
	// begin inline asm
	mov.u64 %rd4, %clock64;
	// end inline asm
	setp.lt.s32 	%p1, %r16, 1;
	mov.b32 	%r39, 0;
	mov.u32 	%r40, %r39;
	mov.u32 	%r41, %r39;
	mov.u32 	%r42, %r39;
	@%p1 bra 	$L__BB2_3;
	neg.s32 	%r34, %r16;
	mov.b32 	%r42, 0;
	mov.u32 	%r41, %r42;
	mov.u32 	%r40, %r42;
	mov.u32 	%r39, %r42;
$L__BB2_2:
	.pragma "nounroll";
	mov.b32 	%r25, 16843009;
	// begin inline asm
	mma.sync.aligned.m16n8k16.row.col.s32.s8.s8.s32 {%r39, %r40, %r41, %r42}, {%r25, %r25}, {%r25}, {%r39, %r40, %r41, %r42};
	// end inline asm
	add.s32 	%r34, %r34, 1;
	setp.ne.s32 	%p2, %r34, 0;
	@%p2 bra 	$L__BB2_2;
$L__BB2_3:
	// begin inline asm
	mov.u64 %rd5, %clock64;
	// end inline asm
	mov.u32 	%r30, %tid.x;
	setp.ne.s32 	%p3, %r30, 0;
	setp.eq.s32 	%p4, %r30, 0;
	sub.s64 	%rd6, %rd5, %rd4;
	add.s32 	%r31, %r40, %r39;
	add.s32 	%r32, %r31, %r41;
	neg.s32 	%r33, %r42;
	setp.eq.s32 	%p5, %r32, %r33;
	selp.b64 	%rd7, 0, %rd6, %p5;
	selp.b64 	%rd2, %rd7, %rd6, %p4;
	@%p3 bra 	$L__BB2_5;
	cvta.to.global.u64 	%rd8, %rd3;
	st.global.u64 	[%rd8], %rd2;
$L__BB2_5:
	ret;

}
	// .globl	_ZN3cpm10microbench22imma_throughput_kernelEPmi
.visible .entry _ZN3cpm10microbench22imma_throughput_kernelEPmi(
	.param .u64 .ptr .align 1 _ZN3cpm10microbench22imma_throughput_kernelEPmi_param_0,
	.param .u32 _ZN3cpm10microbench22imma_throughput_kernelEPmi_param_1
)
{
	.reg .pred 	%p<6>;
	.reg .b32 	%r<78>;
	.reg .b64 	%rd<9>;

	ld.param.u64 	%rd3, [_ZN3cpm10microbench22imma_throughput_kernelEPmi_param_0];
	ld.param.u32 	%r28, [_ZN3cpm10microbench22imma_throughput_kernelEPmi_param_1];
	// begin inline asm
	mov.u64 %rd4, %clock64;
	// end inline asm
	setp.lt.s32 	%p1, %r28, 1;
	mov.b32 	%r70, 0;
	mov.u32 	%r71, %r70;
	mov.u32 	%r72, %r70;
	mov.u32 	%r73, %r70;
	mov.u32 	%r74, %r70;
	mov.u32 	%r75, %r70;
	mov.u32 	%r76, %r70;
	mov.u32 	%r77, %r70;
	@%p1 bra 	$L__BB3_3;
	neg.s32 	%r61, %r28;
	mov.b32 	%r77, 0;
	mov.u32 	%r76, %r77;
	mov.u32 	%r75, %r77;
	mov.u32 	%r74, %r77;
	mov.u32 	%r73, %r77;
	mov.u32 	%r72, %r77;
	mov.u32 	%r71, %r77;
	mov.u32 	%r70, %r77;
$L__BB3_2:
	.pragma "nounroll";
	mov.b32 	%r48, 16843009;
	// begin inline asm
	mma.sync.aligned.m16n8k16.row.col.s32.s8.s8.s32 {%r71, %r70, %r72, %r73}, {%r48, %r48}, {%r48}, {%r71, %r70, %r72, %r73};
	// end inline asm
	// begin inline asm
	mma.sync.aligned.m16n8k16.row.col.s32.s8.s8.s32 {%r74, %r75, %r76, %r77}, {%r48, %r48}, {%r48}, {%r74, %r75, %r76, %r77};
	// end inline asm
	add.s32 	%r61, %r61, 1;
	setp.ne.s32 	%p2, %r61, 0;
	@%p2 bra 	$L__BB3_2;
$L__BB3_3:
	// begin inline asm
	mov.u64 %rd5, %clock64;
	// end inline asm
	mov.u32 	%r53, %tid.x;
	setp.ne.s32 	%p3, %r53, 0;
	setp.eq.s32 	%p4, %r53, 0;
	sub.s64 	%rd6, %rd5, %rd4;
	add.s32 	%r54, %r71, %r70;
	add.s32 	%r55, %r54, %r72;
	add.s32 	%r56, %r55, %r73;
	add.s32 	%r57, %r56, %r74;
	add.s32 	%r58, %r57, %r75;
	add.s32 	%r59, %r58, %r76;
	neg.s32 	%r60, %r77;
	setp.eq.s32 	%p5, %r59, %r60;
	selp.b64 	%rd7, 0, %rd6, %p5;
	selp.b64 	%rd2, %rd7, %rd6, %p4;
	@%p3 bra 	$L__BB3_5;
	cvta.to.global.u64 	%rd8, %rd3;
	st.global.u64 	[%rd8], %rd2;
$L__BB3_5:
	ret;

}


// ===== COMPILED SASS (sm_100) =====

	.target	sm_100

	.elftype	@"ET_EXEC"


//--------------------- .note.nv.tkinfo           --------------------------
	.section	.note.nv.tkinfo,"",@"SHT_NOTE"
	.sectionflags	@"SHF_NOTE_NV_TKINFO"
	.tkinfo
        /*0018*/ 	.word	0x00000002
        /*0030*/ 	.string	""
        /*0030*/ 	.string	"ptxas"
        /*0030*/ 	.string	"Cuda compilation tools, release 13.0, V13.0.88"
        /*0030*/ 	.string	"Build cuda_13.0.r13.0/compiler.36424714_0"
        /*0030*/ 	.string	"-arch sm_100 -m 64 "



//--------------------- .note.nv.cuinfo           --------------------------
	.section	.note.nv.cuinfo,"",@"SHT_NOTE"
	.sectionflags	@"SHF_NOTE_NV_CUINFO"
        /*0018*/ 	.short	0x0002
        /*001a*/ 	.short	0x0064
        /*001c*/ 	.short	0x0082
	.zero		2


//--------------------- .nv.info                  --------------------------
	.section	.nv.info,"",@"SHT_CUDA_INFO"
	.align	4


	//----- nvinfo : EIATTR_REGCOUNT
	.align		4
        /*0000*/ 	.byte	0x04, 0x2f
        /*0002*/ 	.short	(.L_1 - .L_0)
	.align		4
.L_0:
        /*0004*/ 	.word	index@(_ZN3cpm10microbench19hmma_latency_kernelEPmi)
        /*0008*/ 	.word	0x0000000c


	//----- nvinfo : EIATTR_FRAME_SIZE
	.align		4
.L_1:
        /*000c*/ 	.byte	0x04, 0x11
        /*000e*/ 	.short	(.L_3 - .L_2)
	.align		4
.L_2:
        /*0010*/ 	.word	index@(_ZN3cpm10microbench19hmma_latency_kernelEPmi)
        /*0014*/ 	.word	0x00000000


	//----- nvinfo : EIATTR_REGCOUNT
	.align		4
.L_3:
        /*0018*/ 	.byte	0x04, 0x2f
        /*001a*/ 	.short	(.L_5 - .L_4)
	.align		4
.L_4:
        /*001c*/ 	.word	index@(_ZN3cpm10microbench22hmma_throughput_kernelEPmi)
        /*0020*/ 	.word	0x0000000e


	//----- nvinfo : EIATTR_FRAME_SIZE
	.align		4
.L_5:
        /*0024*/ 	.byte	0x04, 0x11
        /*0026*/ 	.short	(.L_7 - .L_6)
	.align		4
.L_6:
        /*0028*/ 	.word	index@(_ZN3cpm10microbench22hmma_throughput_kernelEPmi)
        /*002c*/ 	.word	0x00000000


	//----- nvinfo : EIATTR_REGCOUNT
	.align		4
.L_7:
        /*0030*/ 	.byte	0x04, 0x2f
        /*0032*/ 	.short	(.L_9 - .L_8)
	.align		4
.L_8:
        /*0034*/ 	.word	index@(_ZN3cpm10microbench19imma_latency_kernelEPmi)
        /*0038*/ 	.word	0x0000000e


	//----- nvinfo : EIATTR_FRAME_SIZE
	.align		4
.L_9:
        /*003c*/ 	.byte	0x04, 0x11
        /*003e*/ 	.short	(.L_11 - .L_10)
	.align		4
.L_10:
        /*0040*/ 	.word	index@(_ZN3cpm10microbench19imma_latency_kernelEPmi)
        /*0044*/ 	.word	0x00000000


	//----- nvinfo : EIATTR_REGCOUNT
	.align		4
.L_11:
        /*0048*/ 	.byte	0x04, 0x2f
        /*004a*/ 	.short	(.L_13 - .L_12)
	.align		4
.L_12:
        /*004c*/ 	.word	index@(_ZN3cpm10microbench22imma_throughput_kernelEPmi)
        /*0050*/ 	.word	0x00000010


	//----- nvinfo : EIATTR_FRAME_SIZE
	.align		4
.L_13:
        /*0054*/ 	.byte	0x04, 0x11
        /*0056*/ 	.short	(.L_15 - .L_14)
	.align		4
.L_14:
        /*0058*/ 	.word	index@(_ZN3cpm10microbench22imma_throughput_kernelEPmi)
        /*005c*/ 	.word	0x00000000


	//----- nvinfo : EIATTR_MIN_STACK_SIZE
	.align		4
.L_15:
        /*0060*/ 	.byte	0x04, 0x12
        /*0062*/ 	.short	(.L_17 - .L_16)
	.align		4
.L_16:
        /*0064*/ 	.word	index@(_ZN3cpm10microbench22imma_throughput_kernelEPmi)
        /*0068*/ 	.word	0x00000000


	//----- nvinfo : EIATTR_MIN_STACK_SIZE
	.align		4
.L_17:
        /*006c*/ 	.byte	0x04, 0x12
        /*006e*/ 	.short	(.L_19 - .L_18)
	.align		4
.L_18:
        /*0070*/ 	.word	index@(_ZN3cpm10microbench19imma_latency_kernelEPmi)
        /*0074*/ 	.word	0x00000000


	//----- nvinfo : EIATTR_MIN_STACK_SIZE
	.align		4
.L_19:
        /*0078*/ 	.byte	0x04, 0x12
        /*007a*/ 	.short	(.L_21 - .L_20)
	.align		4
.L_20:
        /*007c*/ 	.word	index@(_ZN3cpm10microbench22hmma_throughput_kernelEPmi)
        /*0080*/ 	.word	0x00000000


	//----- nvinfo : EIATTR_MIN_STACK_SIZE
	.align		4
.L_21:
        /*0084*/ 	.byte	0x04, 0x12
        /*0086*/ 	.short	(.L_23 - .L_22)
	.align		4
.L_22:
        /*0088*/ 	.word	index@(_ZN3cpm10microbench19hmma_latency_kernelEPmi)
        /*008c*/ 	.word	0x00000000
.L_23:


//--------------------- .nv.compat                --------------------------
	.section	.nv.compat,"",@"SHT_CUDA_COMPAT_INFO"
	.align	4
        /*0000*/ 	.byte	0x02, 0x09, 0x00, 0x00, 0x02, 0x02, 0x01, 0x00, 0x02, 0x05, 0x05, 0x00, 0x03, 0x07, 0x01, 0x01
        /*0010*/ 	.byte	0x02, 0x03, 0x00, 0x00, 0x02, 0x06, 0x01, 0x00, 0x04, 0x0b, 0x08, 0x00, 0x01, 0x00, 0x00, 0x00
        /*0020*/ 	.byte	0x00, 0x00, 0x00, 0x00


//--------------------- .nv.info._ZN3cpm10microbench22imma_throughput_kernelEPmi --------------------------
	.section	.nv.info._ZN3cpm10microbench22imma_throughput_kernelEPmi,"",@"SHT_CUDA_INFO"
	.sectionflags	@""
	.align	4


	//----- nvinfo : EIATTR_CUDA_API_VERSION
	.align		4
        /*0000*/ 	.byte	0x04, 0x37
        /*0002*/ 	.short	(.L_25 - .L_24)
.L_24:
        /*0004*/ 	.word	0x00000082


	//----- nvinfo : EIATTR_KPARAM_INFO
	.align		4
.L_25:
        /*0008*/ 	.byte	0x04, 0x17
        /*000a*/ 	.short	(.L_27 - .L_26)
.L_26:
        /*000c*/ 	.word	0x00000000
        /*0010*/ 	.short	0x0001
        /*0012*/ 	.short	0x0008
        /*0014*/ 	.byte	0x00, 0xf0, 0x11, 0x00


	//----- nvinfo : EIATTR_KPARAM_INFO
	.align		4
.L_27:
        /*0018*/ 	.byte	0x04, 0x17
        /*001a*/ 	.short	(.L_29 - .L_28)
.L_28:
        /*001c*/ 	.word	0x00000000
        /*0020*/ 	.short	0x0000
        /*0022*/ 	.short	0x0000
        /*0024*/ 	.byte	0x00, 0xf5, 0x21, 0x00


	//----- nvinfo : EIATTR_SPARSE_MMA_MASK
	.align		4
.L_29:
        /*0028*/ 	.byte	0x03, 0x50
        /*002a*/ 	.short	0x0000


	//----- nvinfo : EIATTR_MAXREG_COUNT
	.align		4
        /*002c*/ 	.byte	0x03, 0x1b
        /*002e*/ 	.short	0x00ff


	//----- nvinfo : EIATTR_MERCURY_ISA_VERSION
	.align		4
        /*0030*/ 	.byte	0x03, 0x5f
        /*0032*/ 	.short	0x0101


	//----- nvinfo : EIATTR_VRC_CTA_INIT_COUNT
	.align		4
        /*0034*/ 	.byte	0x02, 0x4a
	.zero		1
	.zero		1


	//----- nvinfo : EIATTR_EXIT_INSTR_OFFSETS
	.align		4
        /*0038*/ 	.byte	0x04, 0x1c
        /*003a*/ 	.short	(.L_31 - .L_30)


	//   ....[0]....
.L_30:
        /*003c*/ 	.word	0x000001b0


	//   ....[1]....
        /*0040*/ 	.word	0x00000280


	//----- nvinfo : EIATTR_CBANK_PARAM_SIZE
	.align		4
.L_31:
        /*0044*/ 	.byte	0x03, 0x19
        /*0046*/ 	.short	0x000c


	//----- nvinfo : EIATTR_PARAM_CBANK
	.align		4
        /*0048*/ 	.byte	0x04, 0x0a
        /*004a*/ 	.short	(.L_33 - .L_32)
	.align		4
.L_32:
        /*004c*/ 	.word	index@(.nv.constant0._ZN3cpm10microbench22imma_throughput_kernelEPmi)
        /*0050*/ 	.short	0x0380
        /*0052*/ 	.short	0x000c


	//----- nvinfo : EIATTR_SW_WAR
	.align		4
.L_33:
        /*0054*/ 	.byte	0x04, 0x36
        /*0056*/ 	.short	(.L_35 - .L_34)
.L_34:
        /*0058*/ 	.word	0x00000008
.L_35:


//--------------------- .nv.info._ZN3cpm10microbench19imma_latency_kernelEPmi --------------------------
	.section	.nv.info._ZN3cpm10microbench19imma_latency_kernelEPmi,"",@"SHT_CUDA_INFO"
	.sectionflags	@""
	.align	4


	//----- nvinfo : EIATTR_CUDA_API_VERSION
	.align		4
        /*0000*/ 	.byte	0x04, 0x37
        /*0002*/ 	.short	(.L_37 - .L_36)
.L_36:
        /*0004*/ 	.word	0x00000082


	//----- nvinfo : EIATTR_KPARAM_INFO
	.align		4
.L_37:
        /*0008*/ 	.byte	0x04, 0x17
        /*000a*/ 	.short	(.L_39 - .L_38)
.L_38:
        /*000c*/ 	.word	0x00000000
        /*0010*/ 	.short	0x0001
        /*0012*/ 	.short	0x0008
        /*0014*/ 	.byte	0x00, 0xf0, 0x11, 0x00


	//----- nvinfo : EIATTR_KPARAM_INFO
	.align		4
.L_39:
        /*0018*/ 	.byte	0x04, 0x17
        /*001a*/ 	.short	(.L_41 - .L_40)
.L_40:
        /*001c*/ 	.word	0x00000000
        /*0020*/ 	.short	0x0000
        /*0022*/ 	.short	0x0000
        /*0024*/ 	.byte	0x00, 0xf5, 0x21, 0x00


	//----- nvinfo : EIATTR_SPARSE_MMA_MASK
	.align		4
.L_41:
        /*0028*/ 	.byte	0x03, 0x50
        /*002a*/ 	.short	0x0000


	//----- nvinfo : EIATTR_MAXREG_COUNT
	.align		4
        /*002c*/ 	.byte	0x03, 0x1b
        /*002e*/ 	.short	0x00ff


	//----- nvinfo : EIATTR_MERCURY_ISA_VERSION
	.align		4
        /*0030*/ 	.byte	0x03, 0x5f
        /*0032*/ 	.short	0x0101


	//----- nvinfo : EIATTR_VRC_CTA_INIT_COUNT
	.align		4
        /*0034*/ 	.byte	0x02, 0x4a
	.zero		1
	.zero		1


	//----- nvinfo : EIATTR_EXIT_INSTR_OFFSETS
	.align		4
        /*0038*/ 	.byte	0x04, 0x1c
        /*003a*/ 	.short	(.L_43 - .L_42)


	//   ....[0]....
.L_42:
        /*003c*/ 	.word	0x00000130


	//   ....[1]....
        /*0040*/ 	.word	0x00000200


	//----- nvinfo : EIATTR_CBANK_PARAM_SIZE
	.align		4
.L_43:
        /*0044*/ 	.byte	0x03, 0x19
        /*0046*/ 	.short	0x000c


	//----- nvinfo : EIATTR_PARAM_CBANK
	.align		4
        /*0048*/ 	.byte	0x04, 0x0a
        /*004a*/ 	.short	(.L_45 - .L_44)
	.align		4
.L_44:
        /*004c*/ 	.word	index@(.nv.constant0._ZN3cpm10microbench19imma_latency_kernelEPmi)
        /*0050*/ 	.short	0x0380
        /*0052*/ 	.short	0x000c


	//----- nvinfo : EIATTR_SW_WAR
	.align		4
.L_45:
        /*0054*/ 	.byte	0x04, 0x36
        /*0056*/ 	.short	(.L_47 - .L_46)
.L_46:
        /*0058*/ 	.word	0x00000008
.L_47:


//--------------------- .nv.info._ZN3cpm10microbench22hmma_throughput_kernelEPmi --------------------------
	.section	.nv.info._ZN3cpm10microbench22hmma_throughput_kernelEPmi,"",@"SHT_CUDA_INFO"
	.sectionflags	@""
	.align	4


	//----- nvinfo : EIATTR_CUDA_API_VERSION
	.align		4
        /*0000*/ 	.byte	0x04, 0x37
        /*0002*/ 	.short	(.L_49 - .L_48)
.L_48:
        /*0004*/ 	.word	0x00000082


	//----- nvinfo : EIATTR_KPARAM_INFO
	.align		4
.L_49:
        /*0008*/ 	.byte	0x04, 0x17
        /*000a*/ 	.short	(.L_51 - .L_50)
.L_50:
        /*000c*/ 	.word	0x00000000
        /*0010*/ 	.short	0x0001
        /*0012*/ 	.short	0x0008
        /*0014*/ 	.byte	0x00, 0xf0, 0x11, 0x00


	//----- nvinfo : EIATTR_KPARAM_INFO
	.align		4
.L_51:
        /*0018*/ 	.byte	0x04, 0x17
        /*001a*/ 	.short	(.L_53 - .L_52)
.L_52:
        /*001c*/ 	.word	0x00000000
        /*0020*/ 	.short	0x0000
        /*0022*/ 	.short	0x0000
        /*0024*/ 	.byte	0x00, 0xf5, 0x21, 0x00


	//----- nvinfo : EIATTR_SPARSE_MMA_MASK
	.align		4
.L_53:
        /*0028*/ 	.byte	0x03, 0x50
        /*002a*/ 	.short	0x0000


	//----- nvinfo : EIATTR_MAXREG_COUNT
	.align		4
        /*002c*/ 	.byte	0x03, 0x1b
        /*002e*/ 	.short	0x00ff


	//----- nvinfo : EIATTR_MERCURY_ISA_VERSION
	.align		4
        /*0030*/ 	.byte	0x03, 0x5f
        /*0032*/ 	.short	0x0101


	//----- nvinfo : EIATTR_VRC_CTA_INIT_COUNT
	.align		4
        /*0034*/ 	.byte	0x02, 0x4a
	.zero		1
	.zero		1


	//----- nvinfo : EIATTR_EXIT_INSTR_OFFSETS
	.align		4
        /*0038*/ 	.byte	0x04, 0x1c
        /*003a*/ 	.short	(.L_55 - .L_54)


	//   ....[0]....
.L_54:
        /*003c*/ 	.word	0x00000160


	//   ....[1]....
        /*0040*/ 	.word	0x00000220


	//----- nvinfo : EIATTR_CBANK_PARAM_SIZE
	.align		4
.L_55:
        /*0044*/ 	.byte	0x03, 0x19
        /*0046*/ 	.short	0x000c


	//----- nvinfo : EIATTR_PARAM_CBANK
	.align		4
        /*0048*/ 	.byte	0x04, 0x0a
        /*004a*/ 	.short	(.L_57 - .L_56)
	.align		4
.L_56:
        /*004c*/ 	.word	index@(.nv.constant0._ZN3cpm10microbench22hmma_throughput_kernelEPmi)
        /*0050*/ 	.short	0x0380
        /*0052*/ 	.short	0x000c


	//----- nvinfo : EIATTR_SW_WAR
	.align		4
.L_57:
        /*0054*/ 	.byte	0x04, 0x36
        /*0056*/ 	.short	(.L_59 - .L_58)
.L_58:
        /*0058*/ 	.word	0x00000008
.L_59:


//--------------------- .nv.info._ZN3cpm10microbench19hmma_latency_kernelEPmi --------------------------
	.section	.nv.info._ZN3cpm10microbench19hmma_latency_kernelEPmi,"",@"SHT_CUDA_INFO"
	.sectionflags	@""
	.align	4


	//----- nvinfo : EIATTR_CUDA_API_VERSION
	.align		4
        /*0000*/ 	.byte	0x04, 0x37
        /*0002*/ 	.short	(.L_61 - .L_60)
.L_60:
        /*0004*/ 	.word	0x00000082


	//----- nvinfo : EIATTR_KPARAM_INFO
	.align		4
.L_61:
        /*0008*/ 	.byte	0x04, 0x17
        /*000a*/ 	.short	(.L_63 - .L_62)
.L_62:
        /*000c*/ 	.word	0x00000000
        /*0010*/ 	.short	0x0001
        /*0012*/ 	.short	0x0008
        /*0014*/ 	.byte	0x00, 0xf0, 0x11, 0x00


	//----- nvinfo : EIATTR_KPARAM_INFO
	.align		4
.L_63:
        /*0018*/ 	.byte	0x04, 0x17
        /*001a*/ 	.short	(.L_65 - .L_64)
.L_64:
        /*001c*/ 	.word	0x00000000
        /*0020*/ 	.short	0x0000
        /*0022*/ 	.short	0x0000
        /*0024*/ 	.byte	0x00, 0xf5, 0x21, 0x00


	//----- nvinfo : EIATTR_SPARSE_MMA_MASK
	.align		4
.L_65:
        /*0028*/ 	.byte	0x03, 0x50
        /*002a*/ 	.short	0x0000


	//----- nvinfo : EIATTR_MAXREG_COUNT
	.align		4
        /*002c*/ 	.byte	0x03, 0x1b
        /*002e*/ 	.short	0x00ff


	//----- nvinfo : EIATTR_MERCURY_ISA_VERSION
	.align		4
        /*0030*/ 	.byte	0x03, 0x5f
        /*0032*/ 	.short	0x0101


	//----- nvinfo : EIATTR_VRC_CTA_INIT_COUNT
	.align		4
        /*0034*/ 	.byte	0x02, 0x4a
	.zero		1
	.zero		1


	//----- nvinfo : EIATTR_EXIT_INSTR_OFFSETS
	.align		4
        /*0038*/ 	.byte	0x04, 0x1c
        /*003a*/ 	.short	(.L_67 - .L_66)


	//   ....[0]....
.L_66:
        /*003c*/ 	.word	0x00000110


	//   ....[1]....
        /*0040*/ 	.word	0x000001c0


	//----- nvinfo : EIATTR_CBANK_PARAM_SIZE
	.align		4
.L_67:
        /*0044*/ 	.byte	0x03, 0x19
        /*0046*/ 	.short	0x000c


	//----- nvinfo : EIATTR_PARAM_CBANK
	.align		4
        /*0048*/ 	.byte	0x04, 0x0a
        /*004a*/ 	.short	(.L_69 - .L_68)
	.align		4
.L_68:
        /*004c*/ 	.word	index@(.nv.constant0._ZN3cpm10microbench19hmma_latency_kernelEPmi)
        /*0050*/ 	.short	0x0380
        /*0052*/ 	.short	0x000c


	//----- nvinfo : EIATTR_SW_WAR
	.align		4
.L_69:
        /*0054*/ 	.byte	0x04, 0x36
        /*0056*/ 	.short	(.L_71 - .L_70)
.L_70:
        /*0058*/ 	.word	0x00000008
.L_71:


//--------------------- .nv.callgraph             --------------------------
	.section	.nv.callgraph,"",@"SHT_CUDA_CALLGRAPH"
	.align	4
	.sectionentsize	8
	.align		4
        /*0000*/ 	.word	0x00000000
	.align		4
        /*0004*/ 	.word	0xffffffff
	.align		4
        /*0008*/ 	.word	0x00000000
	.align		4
        /*000c*/ 	.word	0xfffffffe
	.align		4
        /*0010*/ 	.word	0x00000000
	.align		4
        /*0014*/ 	.word	0xfffffffd
	.align		4
        /*0018*/ 	.word	0x00000000
	.align		4
        /*001c*/ 	.word	0xfffffffc


//--------------------- .text._ZN3cpm10microbench22imma_throughput_kernelEPmi --------------------------
	.section	.text._ZN3cpm10microbench22imma_throughput_kernelEPmi,"ax",@progbits
	.align	128
        .global         _ZN3cpm10microbench22imma_throughput_kernelEPmi
        .type           _ZN3cpm10microbench22imma_throughput_kernelEPmi,@function
        .size           _ZN3cpm10microbench22imma_throughput_kernelEPmi,(.L_x_12 - _ZN3cpm10microbench22imma_throughput_kernelEPmi)
        .other          _ZN3cpm10microbench22imma_throughput_kernelEPmi,@"STO_CUDA_ENTRY STV_DEFAULT"
_ZN3cpm10microbench22imma_throughput_kernelEPmi:
.text._ZN3cpm10microbench22imma_throughput_kernelEPmi:
[----:B------:R-:W-:Y:S01]  /*0000*/  LDC R1, c[0x0][0x37c] ;  /* 0x0000df00ff017b82 */ /* 0x000fe20000000800 */
[----:B------:R-:W-:Y:S01]  /*0010*/  CS2R R2, SR_CLOCKLO ;  /* 0x0000000000027805 */ /* 0x000fe20000015000 */
[----:B------:R-:W0:Y:S01]  /*0020*/  LDCU UR4, c[0x0][0x388] ;  /* 0x00007100ff0477ac */ /* 0x000e220008000800 */
[----:B------:R-:W-:Y:S02]  /*0030*/  CS2R R8, SRZ ;  /* 0x0000000000087805 */ /* 0x000fe4000001ff00 */
[----:B------:R-:W-:Y:S02]  /*0040*/  CS2R R10, SRZ ;  /* 0x00000000000a7805 */ /* 0x000fe4000001ff00 */
[----:B------:R-:W-:Y:S02]  /*0050*/  CS2R R4, SRZ ;  /* 0x0000000000047805 */ /* 0x000fe4000001ff00 */
[----:B------:R-:W-:Y:S01]  /*0060*/  CS2R R6, SRZ ;  /* 0x0000000000067805 */ /* 0x000fe2000001ff00 */
[----:B0-----:R-:W-:-:S09]  /*0070*/  UISETP.GE.AND UP0, UPT, UR4, 0x1, UPT ;  /* 0x000000010400788c */ /* 0x001fd2000bf06270 */
[----:B------:R-:W-:Y:S05]  /*0080*/  BRA.U !UP0, `(.L_x_0) ;  /* 0x0000000108387547 */ /* 0x000fea000b800000 */
[----:B------:R-:W-:Y:S01]  /*0090*/  IMAD.MOV.U32 R0, RZ, RZ, 0x1010101 ;  /* 0x01010101ff007424 */ /* 0x000fe200078e00ff */
[----:B------:R-:W-:Y:S01]  /*00a0*/  CS2R R6, SRZ ;  /* 0x0000000000067805 */ /* 0x000fe2000001ff00 */
[----:B------:R-:W-:Y:S01]  /*00b0*/  IMAD.MOV.U32 R12, RZ, RZ, 0x1010101 ;  /* 0x01010101ff0c7424 */ /* 0x000fe200078e00ff */
[----:B------:R-:W-:Y:S01]  /*00c0*/  CS2R R4, SRZ ;  /* 0x0000000000047805 */ /* 0x000fe2000001ff00 */
[----:B------:R-:W-:Y:S01]  /*00d0*/  IMAD.MOV.U32 R13, RZ, RZ, 0x1010101 ;  /* 0x01010101ff0d7424 */ /* 0x000fe200078e00ff */
[----:B------:R-:W-:Y:S02]  /*00e0*/  CS2R R10, SRZ ;  /* 0x00000000000a7805 */ /* 0x000fe4000001ff00 */
[----:B------:R-:W-:Y:S01]  /*00f0*/  CS2R R8, SRZ ;  /* 0x0000000000087805 */ /* 0x000fe2000001ff00 */
[----:B------:R-:W-:-:S12]  /*0100*/  UIADD3 UR4, UPT, UPT, -UR4, URZ, URZ ;  /* 0x000000ff04047290 */ /* 0x000fd8000fffe1ff */
.L_x_1:
[----:B------:R-:W-:Y:S01]  /*0110*/  UIADD3 UR4, UPT, UPT, UR4, 0x1, URZ ;  /* 0x0000000104047890 */ /* 0x000fe2000fffe0ff */
[----:B------:R-:W-:Y:S03]  /*0120*/  IMMA.16816.S8.S8 R8, R12.ROW, R12.COL, R8 ;  /* 0x0000000c0c087237 */ /* 0x000fe60000405408 */
[----:B------:R-:W-:-:S05]  /*0130*/  UISETP.NE.AND UP0, UPT, UR4, URZ, UPT ;  /* 0x000000ff0400728c */ /* 0x000fca000bf05270 */
[----:B------:R-:W-:Y:S04]  /*0140*/  IMMA.16816.S8.S8 R4, R12.ROW, R0.COL, R4 ;  /* 0x000000000c047237 */ /* 0x000fe80000405404 */
[----:B------:R-:W-:-:S01]  /*0150*/  NOP ;  /* 0x0000000000007918 */ /* 0x000fc20000000000 */
[----:B------:R-:W-:-:S15]  /*0160*/  BRA.U UP0, `(.L_x_1) ;  /* 0xfffffffd00e87547 */ /* 0x000fde000b83ffff */
.L_x_0:
[----:B------:R-:W-:Y:S01]  /*0170*/  CS2R R12, SR_CLOCKLO ;  /* 0x00000000000c7805 */ /* 0x000fe20000015000 */
[----:B------:R-:W0:Y:S01]  /*0180*/  S2R R0, SR_TID.X ;  /* 0x0000000000007919 */ /* 0x000e220000002100 */
[----:B------:R-:W-:Y:S02]  /*0190*/  IADD3 R10, PT, PT, R10, R8, R9 ;  /* 0x000000080a0a7210 */ /* 0x000fe40007ffe009 */
[----:B0-----:R-:W-:-:S13]  /*01a0*/  ISETP.NE.AND P0, PT, R0, RZ, PT ;  /* 0x000000ff0000720c */ /* 0x001fda0003f05270 */
[----:B------:R-:W-:Y:S05]  /*01b0*/  @P0 EXIT ;  /* 0x000000000000094d */ /* 0x000fea0003800000 */
[----:B------:R-:W0:Y:S01]  /*01c0*/  LDC.64 R8, c[0x0][0x380] ;  /* 0x0000e000ff087b82 */ /* 0x000e220000000a00 */
[----:B------:R-:W-:Y:S01]  /*01d0*/  ISETP.NE.AND P0, PT, R0, RZ, PT ;  /* 0x000000ff0000720c */ /* 0x000fe20003f05270 */
[----:B------:R-:W0:Y:S01]  /*01e0*/  LDCU.64 UR4, c[0x0][0x358] ;  /* 0x00006b00ff0477ac */ /* 0x000e220008000a00 */
[----:B------:R-:W-:Y:S01]  /*01f0*/  IADD3 R10, PT, PT, R4, R10, R11 ;  /* 0x0000000a040a7210 */ /* 0x000fe20007ffe00b */
[----:B------:R-:W-:Y:S01]  /*0200*/  IMAD.MOV R7, RZ, RZ, -R7 ;  /* 0x000000ffff077224 */ /* 0x000fe200078e0a07 */
[----:B------:R-:W-:Y:S02]  /*0210*/  IADD3 R2, P2, PT, -R2, R12, RZ ;  /* 0x0000000c02027210 */ /* 0x000fe40007f5e1ff */
[----:B------:R-:W-:-:S03]  /*0220*/  IADD3 R10, PT, PT, R6, R10, R5 ;  /* 0x0000000a060a7210 */ /* 0x000fc60007ffe005 */
[----:B------:R-:W-:Y:S01]  /*0230*/  IMAD.X R3, R13, 0x1, ~R3, P2 ;  /* 0x000000010d037824 */ /* 0x000fe200010e0e03 */
[----:B------:R-:W-:-:S04]  /*0240*/  ISETP.NE.AND P1, PT, R10, R7, PT ;  /* 0x000000070a00720c */ /* 0x000fc80003f25270 */
[----:B------:R-:W-:Y:S02]  /*0250*/  @!P0 SEL R2, R2, RZ, P1 ;  /* 0x000000ff02028207 */ /* 0x000fe40000800000 */
[----:B------:R-:W-:-:S05]  /*0260*/  @!P0 SEL R3, R3, RZ, P1 ;  /* 0x000000ff03038207 */ /* 0x000fca0000800000 */
[----:B0-----:R-:W-:Y:S01]  /*0270*/  STG.E.64 desc[UR4][R8.64], R2 ;  /* 0x0000000208007986 */ /* 0x001fe2000c101b04 */
[----:B------:R-:W-:Y:S05]  /*0280*/  EXIT ;  /* 0x000000000000794d */ /* 0x000fea0003800000 */
.L_x_2:
[----:B------:R-:W-:-:S00]  /*0290*/  BRA `(.L_x_2) ;  /* 0xfffffffc00fc7947 */ /* 0x000fc0000383ffff */
[----:B------:R-:W-:-:S00]  /*02a0*/  NOP ;  /* 0x0000000000007918 */ /* 0x000fc00000000000 */
        /* <DEDUP_REMOVED lines=13> */
.L_x_12:


//--------------------- .text._ZN3cpm10microbench19imma_latency_kernelEPmi --------------------------
	.section	.text._ZN3cpm10microbench19imma_latency_kernelEPmi,"ax",@progbits
	.align	128
        .global         _ZN3cpm10microbench19imma_latency_kernelEPmi
        .type           _ZN3cpm10microbench19imma_latency_kernelEPmi,@function
        .size           _ZN3cpm10microbench19imma_latency_kernelEPmi,(.L_x_13 - _ZN3cpm10microbench19imma_latency_kernelEPmi)
        .other          _ZN3cpm10microbench19imma_latency_kernelEPmi,@"STO_CUDA_ENTRY STV_DEFAULT"
_ZN3cpm10microbench19imma_latency_kernelEPmi:
.text._ZN3cpm10microbench19imma_latency_kernelEPmi:
[----:B------:R-:W-:Y:S01]  /*0000*/  LDC R1, c[0x0][0x37c] ;  /* 0x0000df00ff017b82 */ /* 0x000fe20000000800 */
[----:B------:R-:W-:Y:S01]  /*0010*/  CS2R R8, SR_CLOCKLO ;  /* 0x0000000000087805 */ /* 0x000fe20000015000 */
[----:B------:R-:W0:Y:S01]  /*0020*/  LDCU UR4, c[0x0][0x388] ;  /* 0x00007100ff0477ac */ /* 0x000e220008000800 */
        /* <DEDUP_REMOVED lines=8> */
[----:B------:R-:W-:-:S12]  /*00b0*/  UIADD3 UR4, UPT, UPT, -UR4, URZ, URZ ;  /* 0x000000ff04047290 */ /* 0x000fd8000fffe1ff */
.L_x_4:
[----:B------:R-:W-:Y:S01]  /*00c0*/  UIADD3 UR4, UPT, UPT, UR4, 0x1, URZ ;  /* 0x0000000104047890 */ /* 0x000fe2000fffe0ff */
[----:B------:R-:W-:Y:S03]  /*00d0*/  IMMA.16816.S8.S8 R4, R2.ROW, R2.COL, R4 ;  /* 0x0000000202047237 */ /* 0x000fe60000405404 */
[----:B------:R-:W-:-:S09]  /*00e0*/  UISETP.NE.AND UP0, UPT, UR4, URZ, UPT ;  /* 0x000000ff0400728c */ /* 0x000fd2000bf05270 */
[----:B------:R-:W-:Y:S08]  /*00f0*/  BRA.U UP0, `(.L_x_4) ;  /* 0xfffffffd00f07547 */ /* 0x000ff0000b83ffff */
.L_x_3:
[----:B------:R-:W-:Y:S01]  /*0100*/  CS2R R10, SR_CLOCKLO ;  /* 0x00000000000a7805 */ /* 0x000fe20000015000 */
[----:B------:R-:W0:Y:S02]  /*0110*/  S2R R0, SR_TID.X ;  /* 0x0000000000007919 */ /* 0x000e240000002100 */
[----:B0-----:R-:W-:-:S13]  /*0120*/  ISETP.NE.AND P0, PT, R0, RZ, PT ;  /* 0x000000ff0000720c */ /* 0x001fda0003f05270 */
[----:B------:R-:W-:Y:S05]  /*0130*/  @P0 EXIT ;  /* 0x000000000000094d */ /* 0x000fea0003800000 */
[----:B------:R-:W0:Y:S01]  /*0140*/  LDC.64 R2, c[0x0][0x380] ;  /* 0x0000e000ff027b82 */ /* 0x000e220000000a00 */
[----:B------:R-:W-:Y:S01]  /*0150*/  ISETP.NE.AND P0, PT, R0, RZ, PT ;  /* 0x000000ff0000720c */ /* 0x000fe20003f05270 */
[----:B------:R-:W-:Y:S01]  /*0160*/  IMAD.MOV R7, RZ, RZ, -R7 ;  /* 0x000000ffff077224 */ /* 0x000fe200078e0a07 */
[----:B------:R-:W0:Y:S01]  /*0170*/  LDCU.64 UR4, c[0x0][0x358] ;  /* 0x00006b00ff0477ac */ /* 0x000e220008000a00 */
[----:B------:R-:W-:Y:S02]  /*0180*/  IADD3 R4, PT, PT, R6, R5, R4 ;  /* 0x0000000506047210 */ /* 0x000fe40007ffe004 */
[----:B------:R-:W-:Y:S02]  /*0190*/  IADD3 R0, P2, PT, -R8, R10, RZ ;  /* 0x0000000a08007210 */ /* 0x000fe40007f5e1ff */
[----:B------:R-:W-:-:S03]  /*01a0*/  ISETP.NE.AND P1, PT, R4, R7, PT ;  /* 0x000000070400720c */ /* 0x000fc60003f25270 */
[----:B------:R-:W-:-:S03]  /*01b0*/  IMAD.X R5, R11, 0x1, ~R9, P2 ;  /* 0x000000010b057824 */ /* 0x000fc600010e0e09 */
[----:B------:R-:W-:Y:S02]  /*01c0*/  @!P0 SEL R0, R0, RZ, P1 ;  /* 0x000000ff00008207 */ /* 0x000fe40000800000 */
[----:B------:R-:W-:-:S03]  /*01d0*/  @!P0 SEL R5, R5, RZ, P1 ;  /* 0x000000ff05058207 */ /* 0x000fc60000800000 */
[----:B------:R-:W-:-:S05]  /*01e0*/  IMAD.MOV.U32 R4, RZ, RZ, R0 ;  /* 0x000000ffff047224 */ /* 0x000fca00078e0000 */
[----:B0-----:R-:W-:Y:S01]  /*01f0*/  STG.E.64 desc[UR4][R2.64], R4 ;  /* 0x0000000402007986 */ /* 0x001fe2000c101b04 */
[----:B------:R-:W-:Y:S05]  /*0200*/  EXIT ;  /* 0x000000000000794d */ /* 0x000fea0003800000 */
.L_x_5:
        /* <DEDUP_REMOVED lines=15> */
.L_x_13:


//--------------------- .text._ZN3cpm10microbench22hmma_throughput_kernelEPmi --------------------------
	.section	.text._ZN3cpm10microbench22hmma_throughput_kernelEPmi,"ax",@progbits
	.align	128
        .global         _ZN3cpm10microbench22hmma_throughput_kernelEPmi
        .type           _ZN3cpm10microbench22hmma_throughput_kernelEPmi,@function
        .size           _ZN3cpm10microbench22hmma_throughput_kernelEPmi,(.L_x_14 - _ZN3cpm10microbench22hmma_throughput_kernelEPmi)
        .other          _ZN3cpm10microbench22hmma_throughput_kernelEPmi,@"STO_CUDA_ENTRY STV_DEFAULT"
_ZN3cpm10microbench22hmma_throughput_kernelEPmi:
.text._ZN3cpm10microbench22hmma_throughput_kernelEPmi:
        /* <DEDUP_REMOVED lines=8> */
[----:B------:R-:W-:Y:S02]  /*0080*/  CS2R R10, SRZ ;  /* 0x00000000000a7805 */ /* 0x000fe4000001ff00 */
[----:B------:R-:W-:Y:S01]  /*0090*/  CS2R R8, SRZ ;  /* 0x0000000000087805 */ /* 0x000fe2000001ff00 */
[----:B------:R-:W-:Y:S01]  /*00a0*/  IMAD.MOV.U32 R2, RZ, RZ, 0x3c003c00 ;  /* 0x3c003c00ff027424 */ /* 0x000fe200078e00ff */
[----:B------:R-:W-:Y:S01]  /*00b0*/  UIADD3 UR4, UPT, UPT, -UR4, URZ, URZ ;  /* 0x000000ff04047290 */ /* 0x000fe2000fffe1ff */
[----:B------:R-:W-:-:S11]  /*00c0*/  IMAD.MOV.U32 R3, RZ, RZ, 0x3c003c00 ;  /* 0x3c003c00ff037424 */ /* 0x000fd600078e00ff */
.L_x_7:
[----:B------:R-:W-:Y:S01]  /*00d0*/  UIADD3 UR4, UPT, UPT, UR4, 0x1, URZ ;  /* 0x0000000104047890 */ /* 0x000fe2000fffe0ff */
[----:B------:R-:W-:Y:S03]  /*00e0*/  HMMA.1688.F16 R8, R2, R2, R8 ;  /* 0x000000020208723c */ /* 0x000fe60000000008 */
[----:B------:R-:W-:-:S05]  /*00f0*/  UISETP.NE.AND UP0, UPT, UR4, URZ, UPT ;  /* 0x000000ff0400728c */ /* 0x000fca000bf05270 */
[----:B------:R-:W-:Y:S04]  /*0100*/  HMMA.1688.F16 R10, R2, R0, R10 ;  /* 0x00000000020a723c */ /* 0x000fe8000000000a */
[----:B------:R-:W-:-:S01]  /*0110*/  NOP ;  /* 0x0000000000007918 */ /* 0x000fc20000000000 */
[----:B------:R-:W-:-:S15]  /*0120*/  BRA.U UP0, `(.L_x_7) ;  /* 0xfffffffd00e87547 */ /* 0x000fde000b83ffff */
.L_x_6:
[----:B------:R-:W-:Y:S01]  /*0130*/  CS2R R6, SR_CLOCKLO ;  /* 0x0000000000067805 */ /* 0x000fe20000015000 */
[----:B------:R-:W0:Y:S02]  /*0140*/  S2R R0, SR_TID.X ;  /* 0x0000000000007919 */ /* 0x000e240000002100 */
[----:B0-----:R-:W-:-:S13]  /*0150*/  ISETP.NE.AND P0, PT, R0, RZ, PT ;  /* 0x000000ff0000720c */ /* 0x001fda0003f05270 */
[----:B------:R-:W-:Y:S05]  /*0160*/  @P0 EXIT ;  /* 0x000000000000094d */ /* 0x000fea0003800000 */
[----:B------:R-:W0:Y:S01]  /*0170*/  LDC.64 R2, c[0x0][0x380] ;  /* 0x0000e000ff027b82 */ /* 0x000e220000000a00 */
[----:B------:R-:W-:Y:S01]  /*0180*/  ISETP.NE.AND P0, PT, R0, RZ, PT ;  /* 0x000000ff0000720c */ /* 0x000fe20003f05270 */
[----:B------:R-:W0:Y:S01]  /*0190*/  LDCU.64 UR4, c[0x0][0x358] ;  /* 0x00006b00ff0477ac */ /* 0x000e220008000a00 */
[----:B------:R-:W-:Y:S01]  /*01a0*/  IADD3 R4, P2, PT, -R4, R6, RZ ;  /* 0x0000000604047210 */ /* 0x000fe20007f5e1ff */
[----:B------:R-:W-:Y:S01]  /*01b0*/  IMAD.MOV R11, RZ, RZ, -R11 ;  /* 0x000000ffff0b7224 */ /* 0x000fe200078e0a0b */
[----:B------:R-:W-:-:S03]  /*01c0*/  IADD3 R8, PT, PT, R10, R9, R8 ;  /* 0x000000090a087210 */ /* 0x000fc60007ffe008 */
[----:B------:R-:W-:Y:S01]  /*01d0*/  IMAD.X R5, R7, 0x1, ~R5, P2 ;  /* 0x0000000107057824 */ /* 0x000fe200010e0e05 */
[----:B------:R-:W-:-:S05]  /*01e0*/  ISETP.NE.AND P1, PT, R8, R11, PT ;  /* 0x0000000b0800720c */ /* 0x000fca0003f25270 */
[----:B------:R-:W-:Y:S02]  /*01f0*/  @!P0 SEL R4, R4, RZ, P1 ;  /* 0x000000ff04048207 */ /* 0x000fe40000800000 */
[----:B------:R-:W-:-:S05]  /*0200*/  @!P0 SEL R5, R5, RZ, P1 ;  /* 0x000000ff05058207 */ /* 0x000fca0000800000 */
[----:B0-----:R-:W-:Y:S01]  /*0210*/  STG.E.64 desc[UR4][R2.64], R4 ;  /* 0x0000000402007986 */ /* 0x001fe2000c101b04 */
[----:B------:R-:W-:Y:S05]  /*0220*/  EXIT ;  /* 0x000000000000794d */ /* 0x000fea0003800000 */
.L_x_8:
        /* <DEDUP_REMOVED lines=13> */
.L_x_14:


//--------------------- .text._ZN3cpm10microbench19hmma_latency_kernelEPmi --------------------------
	.section	.text._ZN3cpm10microbench19hmma_latency_kernelEPmi,"ax",@progbits
	.align	128
        .global         _ZN3cpm10microbench19hmma_latency_kernelEPmi
        .type           _ZN3cpm10microbench19hmma_latency_kernelEPmi,@function
        .size           _ZN3cpm10microbench19hmma_latency_kernelEPmi,(.L_x_15 - _ZN3cpm10microbench19hmma_latency_kernelEPmi)
        .other          _ZN3cpm10microbench19hmma_latency_kernelEPmi,@"STO_CUDA_ENTRY STV_DEFAULT"
_ZN3cpm10microbench19hmma_latency_kernelEPmi:
.text._ZN3cpm10microbench19hmma_latency_kernelEPmi:
[----:B------:R-:W-:Y:S01]  /*0000*/  LDC R1, c[0x0][0x37c] ;  /* 0x0000df00ff017b82 */ /* 0x000fe20000000800 */
[----:B------:R-:W-:Y:S01]  /*0010*/  CS2R R4, SR_CLOCKLO ;  /* 0x0000000000047805 */ /* 0x000fe20000015000 */
[----:B------:R-:W0:Y:S01]  /*0020*/  LDCU UR4, c[0x0][0x388] ;  /* 0x00007100ff0477ac */ /* 0x000e220008000800 */
[----:B------:R-:W-:Y:S01]  /*0030*/  CS2R R8, SRZ ;  /* 0x0000000000087805 */ /* 0x000fe2000001ff00 */
[----:B0-----:R-:W-:-:S09]  /*0040*/  UISETP.GE.AND UP0, UPT, UR4, 0x1, UPT ;  /* 0x000000010400788c */ /* 0x001fd2000bf06270 */
[----:B------:R-:W-:Y:S05]  /*0050*/  BRA.U !UP0, `(.L_x_9) ;  /* 0x0000000108207547 */ /* 0x000fea000b800000 */
[----:B------:R-:W-:Y:S01]  /*0060*/  CS2R R8, SRZ ;  /* 0x0000000000087805 */ /* 0x000fe2000001ff00 */
[----:B------:R-:W-:Y:S01]  /*0070*/  IMAD.MOV.U32 R2, RZ, RZ, 0x3c003c00 ;  /* 0x3c003c00ff027424 */ /* 0x000fe200078e00ff */
[----:B------:R-:W-:Y:S01]  /*0080*/  UIADD3 UR4, UPT, UPT, -UR4, URZ, URZ ;  /* 0x000000ff04047290 */ /* 0x000fe2000fffe1ff */
[----:B------:R-:W-:-:S11]  /*0090*/  IMAD.MOV.U32 R3, RZ, RZ, 0x3c003c00 ;  /* 0x3c003c00ff037424 */ /* 0x000fd600078e00ff */
.L_x_10:
[----:B------:R-:W-:Y:S01]  /*00a0*/  UIADD3 UR4, UPT, UPT, UR4, 0x1, URZ ;  /* 0x0000000104047890 */ /* 0x000fe2000fffe0ff */
[----:B------:R-:W-:Y:S03]  /*00b0*/  HMMA.1688.F16 R8, R2, R2, R8 ;  /* 0x000000020208723c */ /* 0x000fe60000000008 */
[----:B------:R-:W-:-:S09]  /*00c0*/  UISETP.NE.AND UP0, UPT, UR4, URZ, UPT ;  /* 0x000000ff0400728c */ /* 0x000fd2000bf05270 */
[----:B------:R-:W-:Y:S08]  /*00d0*/  BRA.U UP0, `(.L_x_10) ;  /* 0xfffffffd00f07547 */ /* 0x000ff0000b83ffff */
.L_x_9:
        /* <DEDUP_REMOVED lines=8> */
[----:B------:R-:W-:-:S04]  /*0160*/  IMAD.MOV R9, RZ, RZ, -R9 ;  /* 0x000000ffff097224 */ /* 0x000fc800078e0a09 */
[----:B------:R-:W-:Y:S01]  /*0170*/  IMAD.X R5, R7, 0x1, ~R5, P2 ;  /* 0x0000000107057824 */ /* 0x000fe200010e0e05 */
[----:B------:R-:W-:-:S05]  /*0180*/  ISETP.NE.AND P1, PT, R8, R9, PT ;  /* 0x000000090800720c */ /* 0x000fca0003f25270 */
[----:B------:R-:W-:Y:S02]  /*0190*/  @!P0 SEL R4, R4, RZ, P1 ;  /* 0x000000ff04048207 */ /* 0x000fe40000800000 */
[----:B------:R-:W-:-:S05]  /*01a0*/  @!P0 SEL R5, R5, RZ, P1 ;  /* 0x000000ff05058207 */ /* 0x000fca0000800000 */
[----:B0-----:R-:W-:Y:S01]  /*01b0*/  STG.E.64 desc[UR4][R2.64], R4 ;  /* 0x0000000402007986 */ /* 0x001fe2000c101b04 */
[----:B------:R-:W-:Y:S05]  /*01c0*/  EXIT ;  /* 0x000000000000794d */ /* 0x000fea0003800000 */
.L_x_11:
        /* <DEDUP_REMOVED lines=11> */
.L_x_15:


//--------------------- .nv.shared.reserved.0     --------------------------
	.section	.nv.shared.reserved.0,"aw",@nobits
	.weak		__nv_reservedSMEM_offset_0_alias
	.size		__nv_reservedSMEM_offset_0_alias, 0, 64
	.other		__nv_reservedSMEM_offset_0_alias,@"STO_CUDA_RESERVED_SHARED STV_DEFAULT"
__nv_reservedSMEM_offset_0_alias:
	.zero		0
	.zero		64


//--------------------- .nv.constant0._ZN3cpm10microbench22imma_throughput_kernelEPmi --------------------------
	.section	.nv.constant0._ZN3cpm10microbench22imma_throughput_kernelEPmi,"a",@progbits
	.sectionflags	@""
	.align	4
.nv.constant0._ZN3cpm10microbench22imma_throughput_kernelEPmi:
	.zero		908


//--------------------- .nv.constant0._ZN3cpm10microbench19imma_latency_kernelEPmi --------------------------
	.section	.nv.constant0._ZN3cpm10microbench19imma_latency_kernelEPmi,"a",@progbits
	.sectionflags	@""
	.align	4
.nv.constant0._ZN3cpm10microbench19imma_latency_kernelEPmi:
	.zero		908


//--------------------- .nv.constant0._ZN3cpm10microbench22hmma_throughput_kernelEPmi --------------------------
	.section	.nv.constant0._ZN3cpm10microbench22hmma_throughput_kernelEPmi,"a",@progbits
	.sectionflags	@""
	.align	4
.nv.constant0._ZN3cpm10microbench22hmma_throughput_kernelEPmi:
	.zero		908


//--------------------- .nv.constant0._ZN3cpm10microbench19hmma_latency_kernelEPmi --------------------------
	.section	.nv.constant0._ZN3cpm10microbench19hmma_latency_kernelEPmi,"a",@progbits
	.sectionflags	@""
	.align	4
.nv.constant0._ZN3cpm10microbench19hmma_latency_kernelEPmi:
	.zero		908


//--------------------- SYMBOLS --------------------------

	.type		.nv.reservedSmem.offset0,@object
	.size		.nv.reservedSmem.offset0,0x4
